//
// Generated by NVIDIA NVVM Compiler
//
// Compiler Build ID: CL-36424714
// Cuda compilation tools, release 13.0, V13.0.88
// Based on NVVM 20.0.0
//

.version 9.0
.target sm_100
.address_size 64

	// .globl	_Z22compute_overlap_matrixifPKfPb

.visible .entry _Z22compute_overlap_matrixifPKfPb(
	.param .u32 _Z22compute_overlap_matrixifPKfPb_param_0,
	.param .f32 _Z22compute_overlap_matrixifPKfPb_param_1,
	.param .u64 .ptr .align 1 _Z22compute_overlap_matrixifPKfPb_param_2,
	.param .u64 .ptr .align 1 _Z22compute_overlap_matrixifPKfPb_param_3
)
{
	.reg .pred 	%p<6>;
	.reg .b16 	%rs<2>;
	.reg .b32 	%r<14>;
	.reg .b32 	%f<28>;
	.reg .b64 	%rd<11>;

	ld.param.u32 	%r3, [_Z22compute_overlap_matrixifPKfPb_param_0];
	ld.param.f32 	%f1, [_Z22compute_overlap_matrixifPKfPb_param_1];
	ld.param.u64 	%rd1, [_Z22compute_overlap_matrixifPKfPb_param_2];
	ld.param.u64 	%rd2, [_Z22compute_overlap_matrixifPKfPb_param_3];
	mov.u32 	%r4, %ctaid.x;
	mov.u32 	%r5, %ntid.x;
	mov.u32 	%r6, %tid.x;
	mad.lo.s32 	%r1, %r4, %r5, %r6;
	mov.u32 	%r7, %ctaid.y;
	mov.u32 	%r8, %ntid.y;
	mov.u32 	%r9, %tid.y;
	mad.lo.s32 	%r2, %r7, %r8, %r9;
	max.s32 	%r10, %r2, %r1;
	setp.ge.s32 	%p1, %r10, %r3;
	setp.ge.s32 	%p2, %r2, %r1;
	or.pred  	%p3, %p2, %p1;
	@%p3 bra 	$L__BB0_2;
	cvta.to.global.u64 	%rd3, %rd1;
	cvta.to.global.u64 	%rd4, %rd2;
	shl.b32 	%r11, %r2, 2;
	mul.wide.u32 	%rd5, %r11, 4;
	add.s64 	%rd6, %rd3, %rd5;
	shl.b32 	%r12, %r1, 2;
	mul.wide.u32 	%rd7, %r12, 4;
	add.s64 	%rd8, %rd3, %rd7;
	ld.global.f32 	%f2, [%rd6];
	ld.global.f32 	%f3, [%rd8];
	max.f32 	%f4, %f2, %f3;
	ld.global.f32 	%f5, [%rd6+4];
	ld.global.f32 	%f6, [%rd8+4];
	max.f32 	%f7, %f5, %f6;
	ld.global.f32 	%f8, [%rd6+8];
	ld.global.f32 	%f9, [%rd8+8];
	min.f32 	%f10, %f8, %f9;
	ld.global.f32 	%f11, [%rd6+12];
	ld.global.f32 	%f12, [%rd8+12];
	min.f32 	%f13, %f11, %f12;
	sub.f32 	%f14, %f10, %f4;
	max.f32 	%f15, %f14, 0f00000000;
	sub.f32 	%f16, %f13, %f7;
	max.f32 	%f17, %f16, 0f00000000;
	mul.f32 	%f18, %f15, %f17;
	sub.f32 	%f19, %f8, %f2;
	sub.f32 	%f20, %f11, %f5;
	sub.f32 	%f21, %f9, %f3;
	sub.f32 	%f22, %f12, %f6;
	mul.f32 	%f23, %f21, %f22;
	fma.rn.f32 	%f24, %f19, %f20, %f23;
	sub.f32 	%f25, %f24, %f18;
	setp.le.f32 	%p4, %f25, 0f00000000;
	div.rn.f32 	%f26, %f18, %f25;
	selp.f32 	%f27, 0f00000000, %f26, %p4;
	setp.gt.f32 	%p5, %f27, %f1;
	selp.u16 	%rs1, 1, 0, %p5;
	mad.lo.s32 	%r13, %r2, %r3, %r1;
	cvt.u64.u32 	%rd9, %r13;
	add.s64 	%rd10, %rd4, %rd9;
	st.global.u8 	[%rd10], %rs1;
$L__BB0_2:
	ret;

}
	// .globl	_Z23greedy_nms_from_overlapiPKbPb
.visible .entry _Z23greedy_nms_from_overlapiPKbPb(
	.param .u32 _Z23greedy_nms_from_overlapiPKbPb_param_0,
	.param .u64 .ptr .align 1 _Z23greedy_nms_from_overlapiPKbPb_param_1,
	.param .u64 .ptr .align 1 _Z23greedy_nms_from_overlapiPKbPb_param_2
)
{
	.reg .pred 	%p<16>;
	.reg .b16 	%rs<4>;
	.reg .b32 	%r<16>;
	.reg .b64 	%rd<11>;

	ld.param.u32 	%r5, [_Z23greedy_nms_from_overlapiPKbPb_param_0];
	ld.param.u64 	%rd3, [_Z23greedy_nms_from_overlapiPKbPb_param_1];
	ld.param.u64 	%rd4, [_Z23greedy_nms_from_overlapiPKbPb_param_2];
	cvta.to.global.u64 	%rd1, %rd4;
	mov.u32 	%r6, %ctaid.x;
	mov.u32 	%r7, %tid.x;
	or.b32  	%r8, %r6, %r7;
	setp.ne.s32 	%p4, %r8, 0;
	setp.lt.s32 	%p5, %r5, 1;
	or.pred  	%p6, %p4, %p5;
	@%p6 bra 	$L__BB1_8;
	cvta.to.global.u64 	%rd2, %rd3;
	mov.b32 	%r14, 0;
$L__BB1_2:
	setp.eq.s32 	%p8, %r14, 0;
	mov.pred 	%p15, -1;
	@%p8 bra 	$L__BB1_7;
	mov.b32 	%r15, 0;
$L__BB1_4:
	cvt.u64.u32 	%rd5, %r15;
	add.s64 	%rd6, %rd1, %rd5;
	ld.global.u8 	%rs1, [%rd6];
	setp.eq.s16 	%p10, %rs1, 0;
	mov.pred 	%p15, -1;
	@%p10 bra 	$L__BB1_6;
	min.u32 	%r11, %r15, %r14;
	max.u32 	%r12, %r15, %r14;
	mad.lo.s32 	%r13, %r11, %r5, %r12;
	cvt.u64.u32 	%rd7, %r13;
	add.s64 	%rd8, %rd2, %rd7;
	ld.global.u8 	%rs2, [%rd8];
	setp.eq.s16 	%p15, %rs2, 0;
$L__BB1_6:
	add.s32 	%r15, %r15, 1;
	setp.lt.u32 	%p11, %r15, %r14;
	and.pred  	%p12, %p11, %p15;
	@%p12 bra 	$L__BB1_4;
$L__BB1_7:
	selp.u16 	%rs3, 1, 0, %p15;
	cvt.u64.u32 	%rd9, %r14;
	add.s64 	%rd10, %rd1, %rd9;
	st.global.u8 	[%rd10], %rs3;
	add.s32 	%r14, %r14, 1;
	setp.ne.s32 	%p13, %r14, %r5;
	@%p13 bra 	$L__BB1_2;
$L__BB1_8:
	ret;

}


// ===== COMPILED SASS (sm_100) =====

	.target	sm_100

	.elftype	@"ET_EXEC"


//--------------------- .note.nv.tkinfo           --------------------------
	.section	.note.nv.tkinfo,"",@"SHT_NOTE"
	.sectionflags	@"SHF_NOTE_NV_TKINFO"
	.tkinfo
        /*0018*/ 	.word	0x00000002
        /*0030*/ 	.string	""
        /*0030*/ 	.string	"ptxas"
        /*0030*/ 	.string	"Cuda compilation tools, release 13.0, V13.0.88"
        /*0030*/ 	.string	"Build cuda_13.0.r13.0/compiler.36424714_0"
        /*0030*/ 	.string	"-arch sm_100 -m 64 "



//--------------------- .note.nv.cuinfo           --------------------------
	.section	.note.nv.cuinfo,"",@"SHT_NOTE"
	.sectionflags	@"SHF_NOTE_NV_CUINFO"
        /*0018*/ 	.short	0x0002
        /*001a*/ 	.short	0x0064
        /*001c*/ 	.short	0x0082
	.zero		2


//--------------------- .nv.info                  --------------------------
	.section	.nv.info,"",@"SHT_CUDA_INFO"
	.align	4


	//----- nvinfo : EIATTR_REGCOUNT
	.align		4
        /*0000*/ 	.byte	0x04, 0x2f
        /*0002*/ 	.short	(.L_1 - .L_0)
	.align		4
.L_0:
        /*0004*/ 	.word	index@(_Z22compute_overlap_matrixifPKfPb)
        /*0008*/ 	.word	0x00000016


	//----- nvinfo : EIATTR_FRAME_SIZE
	.align		4
.L_1:
        /*000c*/ 	.byte	0x04, 0x11
        /*000e*/ 	.short	(.L_3 - .L_2)
	.align		4
.L_2:
        /*0010*/ 	.word	index@($__internal_0_$__cuda_sm3x_div_rn_noftz_f32_slowpath)
        /*0014*/ 	.word	0x00000000


	//----- nvinfo : EIATTR_FRAME_SIZE
	.align		4
.L_3:
        /*0018*/ 	.byte	0x04, 0x11
        /*001a*/ 	.short	(.L_5 - .L_4)
	.align		4
.L_4:
        /*001c*/ 	.word	index@(_Z22compute_overlap_matrixifPKfPb)
        /*0020*/ 	.word	0x00000000


	//----- nvinfo : EIATTR_REGCOUNT
	.align		4
.L_5:
        /*0024*/ 	.byte	0x04, 0x2f
        /*0026*/ 	.short	(.L_7 - .L_6)
	.align		4
.L_6:
        /*0028*/ 	.word	index@(_Z23greedy_nms_from_overlapiPKbPb)
        /*002c*/ 	.word	0x00000008


	//----- nvinfo : EIATTR_FRAME_SIZE
	.align		4
.L_7:
        /*0030*/ 	.byte	0x04, 0x11
        /*0032*/ 	.short	(.L_9 - .L_8)
	.align		4
.L_8:
        /*0034*/ 	.word	index@(_Z23greedy_nms_from_overlapiPKbPb)
        /*0038*/ 	.word	0x00000000


	//----- nvinfo : EIATTR_MIN_STACK_SIZE
	.align		4
.L_9:
        /*003c*/ 	.byte	0x04, 0x12
        /*003e*/ 	.short	(.L_11 - .L_10)
	.align		4
.L_10:
        /*0040*/ 	.word	index@(_Z23greedy_nms_from_overlapiPKbPb)
        /*0044*/ 	.word	0x00000000


	//----- nvinfo : EIATTR_MIN_STACK_SIZE
	.align		4
.L_11:
        /*0048*/ 	.byte	0x04, 0x12
        /*004a*/ 	.short	(.L_13 - .L_12)
	.align		4
.L_12:
        /*004c*/ 	.word	index@(_Z22compute_overlap_matrixifPKfPb)
        /*0050*/ 	.word	0x00000000
.L_13:


//--------------------- .nv.compat                --------------------------
	.section	.nv.compat,"",@"SHT_CUDA_COMPAT_INFO"
	.align	4
        /*0000*/ 	.byte	0x02, 0x09, 0x00, 0x00, 0x02, 0x02, 0x01, 0x00, 0x02, 0x05, 0x05, 0x00, 0x03, 0x07, 0x01, 0x01
        /*0010*/ 	.byte	0x02, 0x03, 0x00, 0x00, 0x02, 0x06, 0x01, 0x00, 0x04, 0x0b, 0x08, 0x00, 0x01, 0x00, 0x00, 0x00
        /*0020*/ 	.byte	0x00, 0x00, 0x00, 0x00


//--------------------- .nv.info._Z23greedy_nms_from_overlapiPKbPb --------------------------
	.section	.nv.info._Z23greedy_nms_from_overlapiPKbPb,"",@"SHT_CUDA_INFO"
	.sectionflags	@""
	.align	4


	//----- nvinfo : EIATTR_CUDA_API_VERSION
	.align		4
        /*0000*/ 	.byte	0x04, 0x37
        /*0002*/ 	.short	(.L_15 - .L_14)
.L_14:
        /*0004*/ 	.word	0x00000082


	//----- nvinfo : EIATTR_KPARAM_INFO
	.align		4
.L_15:
        /*0008*/ 	.byte	0x04, 0x17
        /*000a*/ 	.short	(.L_17 - .L_16)
.L_16:
        /*000c*/ 	.word	0x00000000
        /*0010*/ 	.short	0x0002
        /*0012*/ 	.short	0x0010
        /*0014*/ 	.byte	0x00, 0xf5, 0x21, 0x00


	//----- nvinfo : EIATTR_KPARAM_INFO
	.align		4
.L_17:
        /*0018*/ 	.byte	0x04, 0x17
        /*001a*/ 	.short	(.L_19 - .L_18)
.L_18:
        /*001c*/ 	.word	0x00000000
        /*0020*/ 	.short	0x0001
        /*0022*/ 	.short	0x0008
        /*0024*/ 	.byte	0x00, 0xf5, 0x21, 0x00


	//----- nvinfo : EIATTR_KPARAM_INFO
	.align		4
.L_19:
        /*0028*/ 	.byte	0x04, 0x17
        /*002a*/ 	.short	(.L_21 - .L_20)
.L_20:
        /*002c*/ 	.word	0x00000000
        /*0030*/ 	.short	0x0000
        /*0032*/ 	.short	0x0000
        /*0034*/ 	.byte	0x00, 0xf0, 0x11, 0x00


	//----- nvinfo : EIATTR_SPARSE_MMA_MASK
	.align		4
.L_21:
        /*0038*/ 	.byte	0x03, 0x50
        /*003a*/ 	.short	0x0000


	//----- nvinfo : EIATTR_MAXREG_COUNT
	.align		4
        /*003c*/ 	.byte	0x03, 0x1b
        /*003e*/ 	.short	0x00ff


	//----- nvinfo : EIATTR_MERCURY_ISA_VERSION
	.align		4
        /*0040*/ 	.byte	0x03, 0x5f
        /*0042*/ 	.short	0x0101


	//----- nvinfo : EIATTR_VRC_CTA_INIT_COUNT
	.align		4
        /*0044*/ 	.byte	0x02, 0x4a
	.zero		1
	.zero		1


	//----- nvinfo : EIATTR_EXIT_INSTR_OFFSETS
	.align		4
        /*0048*/ 	.byte	0x04, 0x1c
        /*004a*/ 	.short	(.L_23 - .L_22)


	//   ....[0]....
.L_22:
        /*004c*/ 	.word	0x00000060


	//   ....[1]....
        /*0050*/ 	.word	0x000002b0


	//----- nvinfo : EIATTR_CBANK_PARAM_SIZE
	.align		4
.L_23:
        /*0054*/ 	.byte	0x03, 0x19
        /*0056*/ 	.short	0x0018


	//----- nvinfo : EIATTR_PARAM_CBANK
	.align		4
        /*0058*/ 	.byte	0x04, 0x0a
        /*005a*/ 	.short	(.L_25 - .L_24)
	.align		4
.L_24:
        /*005c*/ 	.word	index@(.nv.constant0._Z23greedy_nms_from_overlapiPKbPb)
        /*0060*/ 	.short	0x0380
        /*0062*/ 	.short	0x0018


	//----- nvinfo : EIATTR_SW_WAR
	.align		4
.L_25:
        /*0064*/ 	.byte	0x04, 0x36
        /*0066*/ 	.short	(.L_27 - .L_26)
.L_26:
        /*0068*/ 	.word	0x00000008
.L_27:


//--------------------- .nv.info._Z22compute_overlap_matrixifPKfPb --------------------------
	.section	.nv.info._Z22compute_overlap_matrixifPKfPb,"",@"SHT_CUDA_INFO"
	.sectionflags	@""
	.align	4


	//----- nvinfo : EIATTR_CUDA_API_VERSION
	.align		4
        /*0000*/ 	.byte	0x04, 0x37
        /*0002*/ 	.short	(.L_29 - .L_28)
.L_28:
        /*0004*/ 	.word	0x00000082


	//----- nvinfo : EIATTR_KPARAM_INFO
	.align		4
.L_29:
        /*0008*/ 	.byte	0x04, 0x17
        /*000a*/ 	.short	(.L_31 - .L_30)
.L_30:
        /*000c*/ 	.word	0x00000000
        /*0010*/ 	.short	0x0003
        /*0012*/ 	.short	0x0010
        /*0014*/ 	.byte	0x00, 0xf5, 0x21, 0x00


	//----- nvinfo : EIATTR_KPARAM_INFO
	.align		4
.L_31:
        /*0018*/ 	.byte	0x04, 0x17
        /*001a*/ 	.short	(.L_33 - .L_32)
.L_32:
        /*001c*/ 	.word	0x00000000
        /*0020*/ 	.short	0x0002
        /*0022*/ 	.short	0x0008
        /*0024*/ 	.byte	0x00, 0xf5, 0x21, 0x00


	//----- nvinfo : EIATTR_KPARAM_INFO
	.align		4
.L_33:
        /*0028*/ 	.byte	0x04, 0x17
        /*002a*/ 	.short	(.L_35 - .L_34)
.L_34:
        /*002c*/ 	.word	0x00000000
        /*0030*/ 	.short	0x0001
        /*0032*/ 	.short	0x0004
        /*0034*/ 	.byte	0x00, 0xf0, 0x11, 0x00


	//----- nvinfo : EIATTR_KPARAM_INFO
	.align		4
.L_35:
        /*0038*/ 	.byte	0x04, 0x17
        /*003a*/ 	.short	(.L_37 - .L_36)
.L_36:
        /*003c*/ 	.word	0x00000000
        /*0040*/ 	.short	0x0000
        /*0042*/ 	.short	0x0000
        /*0044*/ 	.byte	0x00, 0xf0, 0x11, 0x00


	//----- nvinfo : EIATTR_SPARSE_MMA_MASK
	.align		4
.L_37:
        /*0048*/ 	.byte	0x03, 0x50
        /*004a*/ 	.short	0x0000


	//----- nvinfo : EIATTR_MAXREG_COUNT
	.align		4
        /*004c*/ 	.byte	0x03, 0x1b
        /*004e*/ 	.short	0x00ff


	//----- nvinfo : EIATTR_MERCURY_ISA_VERSION
	.align		4
        /*0050*/ 	.byte	0x03, 0x5f
        /*0052*/ 	.short	0x0101


	//----- nvinfo : EIATTR_VRC_CTA_INIT_COUNT
	.align		4
        /*0054*/ 	.byte	0x02, 0x4a
	.zero		1
	.zero		1


	//----- nvinfo : EIATTR_EXIT_INSTR_OFFSETS
	.align		4
        /*0058*/ 	.byte	0x04, 0x1c
        /*005a*/ 	.short	(.L_39 - .L_38)


	//   ....[0]....
.L_38:
        /*005c*/ 	.word	0x000000d0


	//   ....[1]....
        /*0060*/ 	.word	0x00000430


	//----- nvinfo : EIATTR_CRS_STACK_SIZE
	.align		4
.L_39:
        /*0064*/ 	.byte	0x04, 0x1e
        /*0066*/ 	.short	(.L_41 - .L_40)
.L_40:
        /*0068*/ 	.word	0x00000000


	//----- nvinfo : EIATTR_CBANK_PARAM_SIZE
	.align		4
.L_41:
        /*006c*/ 	.byte	0x03, 0x19
        /*006e*/ 	.short	0x0018


	//----- nvinfo : EIATTR_PARAM_CBANK
	.align		4
        /*0070*/ 	.byte	0x04, 0x0a
        /*0072*/ 	.short	(.L_43 - .L_42)
	.align		4
.L_42:
        /*0074*/ 	.word	index@(.nv.constant0._Z22compute_overlap_matrixifPKfPb)
        /*0078*/ 	.short	0x0380
        /*007a*/ 	.short	0x0018


	//----- nvinfo : EIATTR_SW_WAR
	.align		4
.L_43:
        /*007c*/ 	.byte	0x04, 0x36
        /*007e*/ 	.short	(.L_45 - .L_44)
.L_44:
        /*0080*/ 	.word	0x00000008
.L_45:


//--------------------- .nv.callgraph             --------------------------
	.section	.nv.callgraph,"",@"SHT_CUDA_CALLGRAPH"
	.align	4
	.sectionentsize	8
	.align		4
        /*0000*/ 	.word	0x00000000
	.align		4
        /*0004*/ 	.word	0xffffffff
	.align		4
        /*0008*/ 	.word	0x00000000
	.align		4
        /*000c*/ 	.word	0xfffffffe
	.align		4
        /*0010*/ 	.word	0x00000000
	.align		4
        /*0014*/ 	.word	0xfffffffd
	.align		4
        /*0018*/ 	.word	0x00000000
	.align		4
        /*001c*/ 	.word	0xfffffffc


//--------------------- .text._Z23greedy_nms_from_overlapiPKbPb --------------------------
	.section	.text._Z23greedy_nms_from_overlapiPKbPb,"ax",@progbits
	.align	128
        .global         _Z23greedy_nms_from_overlapiPKbPb
        .type           _Z23greedy_nms_from_overlapiPKbPb,@function
        .size           _Z23greedy_nms_from_overlapiPKbPb,(.L_x_20 - _Z23greedy_nms_from_overlapiPKbPb)
        .other          _Z23greedy_nms_from_overlapiPKbPb,@"STO_CUDA_ENTRY STV_DEFAULT"
_Z23greedy_nms_from_overlapiPKbPb:
.text._Z23greedy_nms_from_overlapiPKbPb:
[----:B------:R-:W-:Y:S01]  /*0000*/  LDC R1, c[0x0][0x37c] ;  /* 0x0000df00ff017b82 */ /* 0x000fe20000000800 */
[----:B------:R-:W0:Y:S07]  /*0010*/  S2R R0, SR_TID.X ;  /* 0x0000000000007919 */ /* 0x000e2e0000002100 */
[----:B------:R-:W0:Y:S08]  /*0020*/  S2UR UR4, SR_CTAID.X ;  /* 0x00000000000479c3 */ /* 0x000e300000002500 */
[----:B------:R-:W1:Y:S01]  /*0030*/  LDC R2, c[0x0][0x380] ;  /* 0x0000e000ff027b82 */ /* 0x000e620000000800 */
[----:B0-----:R-:W-:-:S04]  /*0040*/  LOP3.LUT P0, RZ, R0, UR4, RZ, 0xfc, !PT ;  /* 0x0000000400ff7c12 */ /* 0x001fc8000f80fcff */
[----:B-1----:R-:W-:-:S13]  /*0050*/  ISETP.LT.OR P0, PT, R2, 0x1, P0 ;  /* 0x000000010200780c */ /* 0x002fda0000701670 */
[----:B------:R-:W-:Y:S05]  /*0060*/  @P0 EXIT ;  /* 0x000000000000094d */ /* 0x000fea0003800000 */
[----:B------:R-:W0:Y:S01]  /*0070*/  LDCU.64 UR8, c[0x0][0x358] ;  /* 0x00006b00ff0877ac */ /* 0x000e220008000a00 */
[----:B------:R-:W-:-:S05]  /*0080*/  UMOV UR4, URZ ;  /* 0x000000ff00047c82 */ /* 0x000fca0008000000 */
.L_x_3:
[----:B------:R-:W-:Y:S01]  /*0090*/  UISETP.NE.AND UP0, UPT, UR4, URZ, UPT ;  /* 0x000000ff0400728c */ /* 0x000fe2000bf05270 */
[----:B------:R-:W-:-:S08]  /*00a0*/  PLOP3.LUT P0, PT, PT, PT, PT, 0x80, 0x8 ;  /* 0x000000000008781c */ /* 0x000fd00003f0f070 */
[----:B-1-3--:R-:W-:Y:S05]  /*00b0*/  BRA.U !UP0, `(.L_x_0) ;  /* 0x0000000108507547 */ /* 0x00afea000b800000 */
[----:B------:R-:W1:Y:S01]  /*00c0*/  LDC R4, c[0x0][0x380] ;  /* 0x0000e000ff047b82 */ /* 0x000e620000000800 */
[----:B------:R-:W-:Y:S01]  /*00d0*/  IMAD.MOV.U32 R5, RZ, RZ, RZ ;  /* 0x000000ffff057224 */ /* 0x000fe200078e00ff */
[----:B------:R-:W2:Y:S01]  /*00e0*/  LDCU.64 UR6, c[0x0][0x390] ;  /* 0x00007200ff0677ac */ /* 0x000ea20008000a00 */
[----:B------:R-:W3:Y:S05]  /*00f0*/  LDCU.64 UR10, c[0x0][0x388] ;  /* 0x00007100ff0a77ac */ /* 0x000eea0008000a00 */
.L_x_2:
[----:B--2---:R-:W-:-:S05]  /*0100*/  IADD3 R2, P0, PT, R5, UR6, RZ ;  /* 0x0000000605027c10 */ /* 0x004fca000ff1e0ff */
[----:B------:R-:W-:-:S05]  /*0110*/  IMAD.X R3, RZ, RZ, UR7, P0 ;  /* 0x00000007ff037e24 */ /* 0x000fca00080e06ff */
[----:B0-----:R-:W2:Y:S01]  /*0120*/  LDG.E.U8 R2, desc[UR8][R2.64] ;  /* 0x0000000802027981 */ /* 0x001ea2000c1e1100 */
[----:B------:R-:W-:Y:S02]  /*0130*/  PLOP3.LUT P0, PT, PT, PT, PT, 0x80, 0x8 ;  /* 0x000000000008781c */ /* 0x000fe40003f0f070 */
[----:B--2---:R-:W-:-:S13]  /*0140*/  ISETP.NE.AND P1, PT, R2, RZ, PT ;  /* 0x000000ff0200720c */ /* 0x004fda0003f25270 */
[----:B------:R-:W-:Y:S05]  /*0150*/  @!P1 BRA `(.L_x_1) ;  /* 0x00000000001c9947 */ /* 0x000fea0003800000 */
[C---:B------:R-:W-:Y:S02]  /*0160*/  VIMNMX.U32 R0, PT, PT, R5.reuse, UR4, PT ;  /* 0x0000000405007c48 */ /* 0x040fe4000bfe0000 */
[----:B------:R-:W-:-:S05]  /*0170*/  VIMNMX.U32 R3, PT, PT, R5, UR4, !PT ;  /* 0x0000000405037c48 */ /* 0x000fca000ffe0000 */
[----:B-1----:R-:W-:-:S05]  /*0180*/  IMAD R3, R0, R4, R3 ;  /* 0x0000000400037224 */ /* 0x002fca00078e0203 */
[----:B---3--:R-:W-:-:S05]  /*0190*/  IADD3 R2, P0, PT, R3, UR10, RZ ;  /* 0x0000000a03027c10 */ /* 0x008fca000ff1e0ff */
[----:B------:R-:W-:-:S05]  /*01a0*/  IMAD.X R3, RZ, RZ, UR11, P0 ;  /* 0x0000000bff037e24 */ /* 0x000fca00080e06ff */
[----:B------:R-:W2:Y:S02]  /*01b0*/  LDG.E.U8 R2, desc[UR8][R2.64] ;  /* 0x0000000802027981 */ /* 0x000ea4000c1e1100 */
[----:B--2---:R-:W-:-:S13]  /*01c0*/  ISETP.EQ.AND P0, PT, R2, RZ, PT ;  /* 0x000000ff0200720c */ /* 0x004fda0003f02270 */
.L_x_1:
[----:B------:R-:W-:-:S05]  /*01d0*/  VIADD R5, R5, 0x1 ;  /* 0x0000000105057836 */ /* 0x000fca0000000000 */
[----:B------:R-:W-:-:S13]  /*01e0*/  ISETP.LT.U32.AND P1, PT, R5, UR4, PT ;  /* 0x0000000405007c0c */ /* 0x000fda000bf21070 */
[----:B------:R-:W-:Y:S05]  /*01f0*/  @P0 BRA P1, `(.L_x_2) ;  /* 0xfffffffc00c00947 */ /* 0x000fea000083ffff */
.L_x_0:
[----:B------:R-:W2:Y:S01]  /*0200*/  LDCU.64 UR6, c[0x0][0x390] ;  /* 0x00007200ff0677ac */ /* 0x000ea20008000a00 */
[----:B------:R-:W-:Y:S01]  /*0210*/  SEL R5, RZ, 0x1, !P0 ;  /* 0x00000001ff057807 */ /* 0x000fe20004000000 */
[----:B--2---:R-:W-:Y:S02]  /*0220*/  UIADD3 UR5, UP0, UPT, UR4, UR6, URZ ;  /* 0x0000000604057290 */ /* 0x004fe4000ff1e0ff */
[----:B------:R-:W-:Y:S02]  /*0230*/  UIADD3 UR4, UPT, UPT, UR4, 0x1, URZ ;  /* 0x0000000104047890 */ /* 0x000fe4000fffe0ff */
[----:B------:R-:W-:Y:S01]  /*0240*/  UIADD3.X UR6, UPT, UPT, URZ, UR7, URZ, UP0, !UPT ;  /* 0x00000007ff067290 */ /* 0x000fe200087fe4ff */
[----:B------:R-:W2:Y:S01]  /*0250*/  LDCU UR7, c[0x0][0x380] ;  /* 0x00007000ff0777ac */ /* 0x000ea20008000800 */
[----:B------:R-:W-:-:S04]  /*0260*/  IMAD.U32 R2, RZ, RZ, UR5 ;  /* 0x00000005ff027e24 */ /* 0x000fc8000f8e00ff */
[----:B------:R-:W-:-:S05]  /*0270*/  IMAD.U32 R3, RZ, RZ, UR6 ;  /* 0x00000006ff037e24 */ /* 0x000fca000f8e00ff */
[----:B0-----:R4:W-:Y:S01]  /*0280*/  STG.E.U8 desc[UR8][R2.64], R5 ;  /* 0x0000000502007986 */ /* 0x0019e2000c101108 */
[----:B--2---:R-:W-:-:S09]  /*0290*/  UISETP.NE.AND UP0, UPT, UR4, UR7, UPT ;  /* 0x000000070400728c */ /* 0x004fd2000bf05270 */
[----:B----4-:R-:W-:Y:S05]  /*02a0*/  BRA.U UP0, `(.L_x_3) ;  /* 0xfffffffd00787547 */ /* 0x010fea000b83ffff */
[----:B---3--:R-:W-:Y:S05]  /*02b0*/  EXIT ;  /* 0x000000000000794d */ /* 0x008fea0003800000 */
.L_x_4:
[----:B------:R-:W-:-:S00]  /*02c0*/  BRA `(.L_x_4) ;  /* 0xfffffffc00fc7947 */ /* 0x000fc0000383ffff */
[----:B------:R-:W-:-:S00]  /*02d0*/  NOP ;  /* 0x0000000000007918 */ /* 0x000fc00000000000 */
        /* <DEDUP_REMOVED lines=10> */
.L_x_20:


//--------------------- .text._Z22compute_overlap_matrixifPKfPb --------------------------
	.section	.text._Z22compute_overlap_matrixifPKfPb,"ax",@progbits
	.align	128
        .global         _Z22compute_overlap_matrixifPKfPb
        .type           _Z22compute_overlap_matrixifPKfPb,@function
        .size           _Z22compute_overlap_matrixifPKfPb,(.L_x_19 - _Z22compute_overlap_matrixifPKfPb)
        .other          _Z22compute_overlap_matrixifPKfPb,@"STO_CUDA_ENTRY STV_DEFAULT"
_Z22compute_overlap_matrixifPKfPb:
.text._Z22compute_overlap_matrixifPKfPb:
[----:B------:R-:W-:Y:S01]  /*0000*/  LDC R1, c[0x0][0x37c] ;  /* 0x0000df00ff017b82 */ /* 0x000fe20000000800 */
[----:B------:R-:W0:Y:S07]  /*0010*/  S2R R3, SR_TID.X ;  /* 0x0000000000037919 */ /* 0x000e2e0000002100 */
[----:B------:R-:W0:Y:S01]  /*0020*/  LDC R2, c[0x0][0x360] ;  /* 0x0000d800ff027b82 */ /* 0x000e220000000800 */
[----:B------:R-:W1:Y:S01]  /*0030*/  LDCU UR6, c[0x0][0x380] ;  /* 0x00007000ff0677ac */ /* 0x000e620008000800 */
[----:B------:R-:W2:Y:S06]  /*0040*/  S2R R0, SR_TID.Y ;  /* 0x0000000000007919 */ /* 0x000eac0000002200 */
[----:B------:R-:W0:Y:S08]  /*0050*/  S2UR UR4, SR_CTAID.X ;  /* 0x00000000000479c3 */ /* 0x000e300000002500 */
[----:B------:R-:W2:Y:S08]  /*0060*/  S2UR UR5, SR_CTAID.Y ;  /* 0x00000000000579c3 */ /* 0x000eb00000002600 */
[----:B------:R-:W2:Y:S01]  /*0070*/  LDC R5, c[0x0][0x364] ;  /* 0x0000d900ff057b82 */ /* 0x000ea20000000800 */
[----:B0-----:R-:W-:-:S02]  /*0080*/  IMAD R2, R2, UR4, R3 ;  /* 0x0000000402027c24 */ /* 0x001fc4000f8e0203 */
[----:B--2---:R-:W-:-:S05]  /*0090*/  IMAD R5, R5, UR5, R0 ;  /* 0x0000000505057c24 */ /* 0x004fca000f8e0200 */
[----:B------:R-:W-:-:S04]  /*00a0*/  VIMNMX R0, PT, PT, R2, R5, !PT ;  /* 0x0000000502007248 */ /* 0x000fc80007fe0100 */
[----:B-1----:R-:W-:-:S04]  /*00b0*/  ISETP.GE.AND P0, PT, R0, UR6, PT ;  /* 0x0000000600007c0c */ /* 0x002fc8000bf06270 */
[----:B------:R-:W-:-:S13]  /*00c0*/  ISETP.GE.OR P0, PT, R5, R2, P0 ;  /* 0x000000020500720c */ /* 0x000fda0000706670 */
[----:B------:R-:W-:Y:S05]  /*00d0*/  @P0 EXIT ;  /* 0x000000000000094d */ /* 0x000fea0003800000 */
[----:B------:R-:W0:Y:S01]  /*00e0*/  LDC.64 R8, c[0x0][0x388] ;  /* 0x0000e200ff087b82 */ /* 0x000e220000000a00 */
[----:B------:R-:W1:Y:S01]  /*00f0*/  LDCU.64 UR4, c[0x0][0x358] ;  /* 0x00006b00ff0477ac */ /* 0x000e620008000a00 */
[----:B------:R-:W-:Y:S02]  /*0100*/  IMAD.SHL.U32 R7, R5, 0x4, RZ ;  /* 0x0000000405077824 */ /* 0x000fe400078e00ff */
[----:B------:R-:W-:Y:S02]  /*0110*/  IMAD.SHL.U32 R3, R2, 0x4, RZ ;  /* 0x0000000402037824 */ /* 0x000fe400078e00ff */
[----:B0-----:R-:W-:-:S04]  /*0120*/  IMAD.WIDE.U32 R6, R7, 0x4, R8 ;  /* 0x0000000407067825 */ /* 0x001fc800078e0008 */
[----:B------:R-:W-:Y:S01]  /*0130*/  IMAD.WIDE.U32 R8, R3, 0x4, R8 ;  /* 0x0000000403087825 */ /* 0x000fe200078e0008 */
[----:B-1----:R-:W2:Y:S04]  /*0140*/  LDG.E R0, desc[UR4][R6.64] ;  /* 0x0000000406007981 */ /* 0x002ea8000c1e1900 */
[----:B------:R-:W3:Y:S04]  /*0150*/  LDG.E R10, desc[UR4][R6.64+0x4] ;  /* 0x00000404060a7981 */ /* 0x000ee8000c1e1900 */
[----:B------:R-:W4:Y:S04]  /*0160*/  LDG.E R13, desc[UR4][R6.64+0x8] ;  /* 0x00000804060d7981 */ /* 0x000f28000c1e1900 */
[----:B------:R-:W5:Y:S04]  /*0170*/  LDG.E R17, desc[UR4][R6.64+0xc] ;  /* 0x00000c0406117981 */ /* 0x000f68000c1e1900 */
[----:B------:R-:W2:Y:S04]  /*0180*/  LDG.E R3, desc[UR4][R8.64] ;  /* 0x0000000408037981 */ /* 0x000ea8000c1e1900 */
[----:B------:R-:W4:Y:S04]  /*0190*/  LDG.E R14, desc[UR4][R8.64+0x8] ;  /* 0x00000804080e7981 */ /* 0x000f28000c1e1900 */
[----:B------:R-:W3:Y:S04]  /*01a0*/  LDG.E R11, desc[UR4][R8.64+0x4] ;  /* 0x00000404080b7981 */ /* 0x000ee8000c1e1900 */
[----:B------:R-:W5:Y:S01]  /*01b0*/  LDG.E R16, desc[UR4][R8.64+0xc] ;  /* 0x00000c0408107981 */ /* 0x000f62000c1e1900 */
[----:B------:R-:W-:Y:S01]  /*01c0*/  BSSY.RECONVERGENT B0, `(.L_x_5) ;  /* 0x000001d000007945 */ /* 0x000fe20003800200 */
[----:B--2---:R-:W-:-:S02]  /*01d0*/  FMNMX R4, R0, R3, !PT ;  /* 0x0000000300047209 */ /* 0x004fc40007800000 */
[----:B----4-:R-:W-:Y:S01]  /*01e0*/  FMNMX R15, R13, R14, PT ;  /* 0x0000000e0d0f7209 */ /* 0x010fe20003800000 */
[----:B------:R-:W-:Y:S01]  /*01f0*/  FADD R3, -R3, R14 ;  /* 0x0000000e03037221 */ /* 0x000fe20000000100 */
[----:B------:R-:W-:Y:S01]  /*0200*/  FADD R13, -R0, R13 ;  /* 0x0000000d000d7221 */ /* 0x000fe20000000100 */
[----:B---3--:R-:W-:Y:S02]  /*0210*/  FMNMX R12, R10, R11, !PT ;  /* 0x0000000b0a0c7209 */ /* 0x008fe40007800000 */
[----:B------:R-:W-:Y:S01]  /*0220*/  FADD R4, -R4, R15 ;  /* 0x0000000f04047221 */ /* 0x000fe20000000100 */
[----:B-----5:R-:W-:Y:S01]  /*0230*/  FADD R10, -R10, R17 ;  /* 0x000000110a0a7221 */ /* 0x020fe20000000100 */
[----:B------:R-:W-:Y:S01]  /*0240*/  FMNMX R19, R17, R16, PT ;  /* 0x0000001011137209 */ /* 0x000fe20003800000 */
[----:B------:R-:W-:Y:S02]  /*0250*/  FADD R16, -R11, R16 ;  /* 0x000000100b107221 */ /* 0x000fe40000000100 */
[----:B------:R-:W-:-:S02]  /*0260*/  FMNMX R0, RZ, R4, !PT ;  /* 0x00000004ff007209 */ /* 0x000fc40007800000 */
[----:B------:R-:W-:Y:S01]  /*0270*/  FADD R12, -R12, R19 ;  /* 0x000000130c0c7221 */ /* 0x000fe20000000100 */
[----:B------:R-:W-:-:S04]  /*0280*/  FMUL R16, R3, R16 ;  /* 0x0000001003107220 */ /* 0x000fc80000400000 */
[----:B------:R-:W-:Y:S01]  /*0290*/  FMNMX R3, RZ, R12, !PT ;  /* 0x0000000cff037209 */ /* 0x000fe20007800000 */
[----:B------:R-:W-:-:S04]  /*02a0*/  FFMA R13, R13, R10, R16 ;  /* 0x0000000a0d0d7223 */ /* 0x000fc80000000010 */
[----:B------:R-:W-:-:S04]  /*02b0*/  FMUL R0, R0, R3 ;  /* 0x0000000300007220 */ /* 0x000fc80000400000 */
[----:B------:R-:W-:-:S04]  /*02c0*/  FADD R3, -R0, R13 ;  /* 0x0000000d00037221 */ /* 0x000fc80000000100 */
[----:B------:R-:W0:Y:S01]  /*02d0*/  MUFU.RCP R4, R3 ;  /* 0x0000000300047308 */ /* 0x000e220000001000 */
[----:B------:R-:W-:-:S07]  /*02e0*/  FSETP.GTU.AND P2, PT, R3, RZ, PT ;  /* 0x000000ff0300720b */ /* 0x000fce0003f4c000 */
[----:B------:R-:W1:Y:S01]  /*02f0*/  FCHK P0, R0, R3 ;  /* 0x0000000300007302 */ /* 0x000e620000000000 */
[----:B0-----:R-:W-:-:S04]  /*0300*/  FFMA R7, -R3, R4, 1 ;  /* 0x3f80000003077423 */ /* 0x001fc80000000104 */
[----:B------:R-:W-:-:S04]  /*0310*/  FFMA R7, R4, R7, R4 ;  /* 0x0000000704077223 */ /* 0x000fc80000000004 */
[----:B------:R-:W-:-:S04]  /*0320*/  FFMA R4, R0, R7, RZ ;  /* 0x0000000700047223 */ /* 0x000fc800000000ff */
[----:B------:R-:W-:-:S04]  /*0330*/  FFMA R6, -R3, R4, R0 ;  /* 0x0000000403067223 */ /* 0x000fc80000000100 */
[----:B------:R-:W-:Y:S01]  /*0340*/  FFMA R4, R7, R6, R4 ;  /* 0x0000000607047223 */ /* 0x000fe20000000004 */
[----:B-1----:R-:W-:Y:S06]  /*0350*/  @!P0 BRA `(.L_x_6) ;  /* 0x00000000000c8947 */ /* 0x002fec0003800000 */
[----:B------:R-:W-:-:S07]  /*0360*/  MOV R4, 0x380 ;  /* 0x0000038000047802 */ /* 0x000fce0000000f00 */
[----:B------:R-:W-:Y:S05]  /*0370*/  CALL.REL.NOINC `($__internal_0_$__cuda_sm3x_div_rn_noftz_f32_slowpath) ;  /* 0x0000000000307944 */ /* 0x000fea0003c00000 */
[----:B------:R-:W-:-:S07]  /*0380*/  IMAD.MOV.U32 R4, RZ, RZ, R0 ;  /* 0x000000ffff047224 */ /* 0x000fce00078e0000 */
.L_x_6:
[----:B------:R-:W-:Y:S05]  /*0390*/  BSYNC.RECONVERGENT B0 ;  /* 0x0000000000007941 */ /* 0x000fea0003800200 */
.L_x_5:
[----:B------:R-:W0:Y:S01]  /*03a0*/  LDCU.64 UR8, c[0x0][0x380] ;  /* 0x00007000ff0877ac */ /* 0x000e220008000a00 */
[----:B------:R-:W-:Y:S01]  /*03b0*/  FSEL R4, R4, RZ, P2 ;  /* 0x000000ff04047208 */ /* 0x000fe20001000000 */
[----:B------:R-:W1:Y:S01]  /*03c0*/  LDCU.64 UR6, c[0x0][0x390] ;  /* 0x00007200ff0677ac */ /* 0x000e620008000a00 */
[----:B0-----:R-:W-:Y:S02]  /*03d0*/  IMAD R2, R5, UR8, R2 ;  /* 0x0000000805027c24 */ /* 0x001fe4000f8e0202 */
[----:B------:R-:W-:-:S03]  /*03e0*/  FSETP.GT.AND P0, PT, R4, UR9, PT ;  /* 0x0000000904007c0b */ /* 0x000fc6000bf04000 */
[----:B-1----:R-:W-:Y:S02]  /*03f0*/  IADD3 R2, P1, PT, R2, UR6, RZ ;  /* 0x0000000602027c10 */ /* 0x002fe4000ff3e0ff */
[----:B------:R-:W-:-:S03]  /*0400*/  SEL R5, RZ, 0x1, !P0 ;  /* 0x00000001ff057807 */ /* 0x000fc60004000000 */
[----:B------:R-:W-:-:S05]  /*0410*/  IMAD.X R3, RZ, RZ, UR7, P1 ;  /* 0x00000007ff037e24 */ /* 0x000fca00088e06ff */
[----:B------:R-:W-:Y:S01]  /*0420*/  STG.E.U8 desc[UR4][R2.64], R5 ;  /* 0x0000000502007986 */ /* 0x000fe2000c101104 */
[----:B------:R-:W-:Y:S05]  /*0430*/  EXIT ;  /* 0x000000000000794d */ /* 0x000fea0003800000 */
        .weak           $__internal_0_$__cuda_sm3x_div_rn_noftz_f32_slowpath
        .type           $__internal_0_$__cuda_sm3x_div_rn_noftz_f32_slowpath,@function
        .size           $__internal_0_$__cuda_sm3x_div_rn_noftz_f32_slowpath,(.L_x_19 - $__internal_0_$__cuda_sm3x_div_rn_noftz_f32_slowpath)
$__internal_0_$__cuda_sm3x_div_rn_noftz_f32_slowpath:
[--C-:B------:R-:W-:Y:S01]  /*0440*/  SHF.R.U32.HI R7, RZ, 0x17, R3.reuse ;  /* 0x00000017ff077819 */ /* 0x100fe20000011603 */
[----:B------:R-:W-:Y:S01]  /*0450*/  BSSY.RECONVERGENT B1, `(.L_x_7) ;  /* 0x0000064000017945 */ /* 0x000fe20003800200 */
[--C-:B------:R-:W-:Y:S01]  /*0460*/  SHF.R.U32.HI R6, RZ, 0x17, R0.reuse ;  /* 0x00000017ff067819 */ /* 0x100fe20000011600 */
[----:B------:R-:W-:Y:S01]  /*0470*/  IMAD.MOV.U32 R8, RZ, RZ, R0 ;  /* 0x000000ffff087224 */ /* 0x000fe200078e0000 */
[----:B------:R-:W-:Y:S01]  /*0480*/  LOP3.LUT R7, R7, 0xff, RZ, 0xc0, !PT ;  /* 0x000000ff07077812 */ /* 0x000fe200078ec0ff */
[----:B------:R-:W-:Y:S01]  /*0490*/  IMAD.MOV.U32 R9, RZ, RZ, R3 ;  /* 0x000000ffff097224 */ /* 0x000fe200078e0003 */
[----:B------:R-:W-:-:S03]  /*04a0*/  LOP3.LUT R6, R6, 0xff, RZ, 0xc0, !PT ;  /* 0x000000ff06067812 */ /* 0x000fc600078ec0ff */
[----:B------:R-:W-:Y:S02]  /*04b0*/  VIADD R12, R7, 0xffffffff ;  /* 0xffffffff070c7836 */ /* 0x000fe40000000000 */
[----:B------:R-:W-:-:S03]  /*04c0*/  VIADD R11, R6, 0xffffffff ;  /* 0xffffffff060b7836 */ /* 0x000fc60000000000 */
[----:B------:R-:W-:-:S04]  /*04d0*/  ISETP.GT.U32.AND P0, PT, R12, 0xfd, PT ;  /* 0x000000fd0c00780c */ /* 0x000fc80003f04070 */
[----:B------:R-:W-:-:S13]  /*04e0*/  ISETP.GT.U32.OR P0, PT, R11, 0xfd, P0 ;  /* 0x000000fd0b00780c */ /* 0x000fda0000704470 */
[----:B------:R-:W-:Y:S01]  /*04f0*/  @!P0 IMAD.MOV.U32 R10, RZ, RZ, RZ ;  /* 0x000000ffff0a8224 */ /* 0x000fe200078e00ff */
[----:B------:R-:W-:Y:S06]  /*0500*/  @!P0 BRA `(.L_x_8) ;  /* 0x00000000005c8947 */ /* 0x000fec0003800000 */
[----:B------:R-:W-:Y:S02]  /*0510*/  FSETP.GTU.FTZ.AND P0, PT, |R0|, +INF , PT ;  /* 0x7f8000000000780b */ /* 0x000fe40003f1c200 */
[----:B------:R-:W-:-:S04]  /*0520*/  FSETP.GTU.FTZ.AND P1, PT, |R3|, +INF , PT ;  /* 0x7f8000000300780b */ /* 0x000fc80003f3c200 */
[----:B------:R-:W-:-:S13]  /*0530*/  PLOP3.LUT P0, PT, P0, P1, PT, 0xf8, 0x8f ;  /* 0x00000000008f781c */ /* 0x000fda0000703f70 */
[----:B------:R-:W-:Y:S05]  /*0540*/  @P0 BRA `(.L_x_9) ;  /* 0x00000004004c0947 */ /* 0x000fea0003800000 */
[----:B------:R-:W-:-:S13]  /*0550*/  LOP3.LUT P0, RZ, R9, 0x7fffffff, R8, 0xc8, !PT ;  /* 0x7fffffff09ff7812 */ /* 0x000fda000780c808 */
[----:B------:R-:W-:Y:S05]  /*0560*/  @!P0 BRA `(.L_x_10) ;  /* 0x00000004003c8947 */ /* 0x000fea0003800000 */
[C---:B------:R-:W-:Y:S02]  /*0570*/  FSETP.NEU.FTZ.AND P3, PT, |R0|.reuse, +INF , PT ;  /* 0x7f8000000000780b */ /* 0x040fe40003f7d200 */
[----:B------:R-:W-:Y:S02]  /*0580*/  FSETP.NEU.FTZ.AND P1, PT, |R3|, +INF , PT ;  /* 0x7f8000000300780b */ /* 0x000fe40003f3d200 */
[----:B------:R-:W-:-:S11]  /*0590*/  FSETP.NEU.FTZ.AND P0, PT, |R0|, +INF , PT ;  /* 0x7f8000000000780b */ /* 0x000fd60003f1d200 */
[----:B------:R-:W-:Y:S05]  /*05a0*/  @!P1 BRA !P3, `(.L_x_10) ;  /* 0x00000004002c9947 */ /* 0x000fea0005800000 */
[----:B------:R-:W-:-:S04]  /*05b0*/  LOP3.LUT P3, RZ, R8, 0x7fffffff, RZ, 0xc0, !PT ;  /* 0x7fffffff08ff7812 */ /* 0x000fc8000786c0ff */
[----:B------:R-:W-:-:S13]  /*05c0*/  PLOP3.LUT P1, PT, P1, P3, PT, 0x2f, 0xf2 ;  /* 0x0000000000f2781c */ /* 0x000fda0000f26577 */
[----:B------:R-:W-:Y:S05]  /*05d0*/  @P1 BRA `(.L_x_11) ;  /* 0x0000000400181947 */ /* 0x000fea0003800000 */
[----:B------:R-:W-:-:S04]  /*05e0*/  LOP3.LUT P1, RZ, R9, 0x7fffffff, RZ, 0xc0, !PT ;  /* 0x7fffffff09ff7812 */ /* 0x000fc8000782c0ff */
[----:B------:R-:W-:-:S13]  /*05f0*/  PLOP3.LUT P0, PT, P0, P1, PT, 0x2f, 0xf2 ;  /* 0x0000000000f2781c */ /* 0x000fda0000702577 */
[----:B------:R-:W-:Y:S05]  /*0600*/  @P0 BRA `(.L_x_12) ;  /* 0x0000000400000947 */ /* 0x000fea0003800000 */
[----:B------:R-:W-:Y:S02]  /*0610*/  ISETP.GE.AND P0, PT, R11, RZ, PT ;  /* 0x000000ff0b00720c */ /* 0x000fe40003f06270 */
[----:B------:R-:W-:-:S11]  /*0620*/  ISETP.GE.AND P1, PT, R12, RZ, PT ;  /* 0x000000ff0c00720c */ /* 0x000fd60003f26270 */
[----:B------:R-:W-:Y:S02]  /*0630*/  @P0 IMAD.MOV.U32 R10, RZ, RZ, RZ ;  /* 0x000000ffff0a0224 */ /* 0x000fe400078e00ff */
[----:B------:R-:W-:Y:S01]  /*0640*/  @!P0 FFMA R8, R0, 1.84467440737095516160e+19, RZ ;  /* 0x5f80000000088823 */ /* 0x000fe200000000ff */
[----:B------:R-:W-:Y:S02]  /*0650*/  @!P0 IMAD.MOV.U32 R10, RZ, RZ, -0x40 ;  /* 0xffffffc0ff0a8424 */ /* 0x000fe400078e00ff */
[----:B------:R-:W-:Y:S02]  /*0660*/  @!P1 FFMA R9, R3, 1.84467440737095516160e+19, RZ ;  /* 0x5f80000003099823 */ /* 0x000fe400000000ff */
[----:B------:R-:W-:-:S07]  /*0670*/  @!P1 VIADD R10, R10, 0x40 ;  /* 0x000000400a0a9836 */ /* 0x000fce0000000000 */
.L_x_8:
[----:B------:R-:W-:Y:S01]  /*0680*/  LEA R0, R7, 0xc0800000, 0x17 ;  /* 0xc080000007007811 */ /* 0x000fe200078eb8ff */
[----:B------:R-:W-:Y:S01]  /*0690*/  VIADD R6, R6, 0xffffff81 ;  /* 0xffffff8106067836 */ /* 0x000fe20000000000 */
[----:B------:R-:W-:Y:S03]  /*06a0*/  BSSY.RECONVERGENT B2, `(.L_x_13) ;  /* 0x0000035000027945 */ /* 0x000fe60003800200 */
[----:B------:R-:W-:Y:S01]  /*06b0*/  IMAD.IADD R9, R9, 0x1, -R0 ;  /* 0x0000000109097824 */ /* 0x000fe200078e0a00 */
[C---:B------:R-:W-:Y:S01]  /*06c0*/  IADD3 R7, PT, PT, R6.reuse, 0x7f, -R7 ;  /* 0x0000007f06077810 */ /* 0x040fe20007ffe807 */
[----:B------:R-:W-:Y:S02]  /*06d0*/  IMAD R0, R6, -0x800000, R8 ;  /* 0xff80000006007824 */ /* 0x000fe400078e0208 */
[----:B------:R-:W0:Y:S01]  /*06e0*/  MUFU.RCP R3, R9 ;  /* 0x0000000900037308 */ /* 0x000e220000001000 */
[----:B------:R-:W-:Y:S01]  /*06f0*/  FADD.FTZ R11, -R9, -RZ ;  /* 0x800000ff090b7221 */ /* 0x000fe20000010100 */
[----:B------:R-:W-:-:S03]  /*0700*/  IMAD.IADD R7, R7, 0x1, R10 ;  /* 0x0000000107077824 */ /* 0x000fc600078e020a */
[----:B0-----:R-:W-:-:S04]  /*0710*/  FFMA R12, R3, R11, 1 ;  /* 0x3f800000030c7423 */ /* 0x001fc8000000000b */
[----:B------:R-:W-:-:S04]  /*0720*/  FFMA R12, R3, R12, R3 ;  /* 0x0000000c030c7223 */ /* 0x000fc80000000003 */
[----:B------:R-:W-:-:S04]  /*0730*/  FFMA R3, R0, R12, RZ ;  /* 0x0000000c00037223 */ /* 0x000fc800000000ff */
[----:B------:R-:W-:-:S04]  /*0740*/  FFMA R8, R11, R3, R0 ;  /* 0x000000030b087223 */ /* 0x000fc80000000000 */
[----:B------:R-:W-:-:S04]  /*0750*/  FFMA R13, R12, R8, R3 ;  /* 0x000000080c0d7223 */ /* 0x000fc80000000003 */
[----:B------:R-:W-:-:S04]  /*0760*/  FFMA R8, R11, R13, R0 ;  /* 0x0000000d0b087223 */ /* 0x000fc80000000000 */
[----:B------:R-:W-:-:S05]  /*0770*/  FFMA R0, R12, R8, R13 ;  /* 0x000000080c007223 */ /* 0x000fca000000000d */
[----:B------:R-:W-:-:S04]  /*0780*/  SHF.R.U32.HI R3, RZ, 0x17, R0 ;  /* 0x00000017ff037819 */ /* 0x000fc80000011600 */
[----:B------:R-:W-:-:S05]  /*0790*/  LOP3.LUT R3, R3, 0xff, RZ, 0xc0, !PT ;  /* 0x000000ff03037812 */ /* 0x000fca00078ec0ff */
[----:B------:R-:W-:-:S04]  /*07a0*/  IMAD.IADD R9, R3, 0x1, R7 ;  /* 0x0000000103097824 */ /* 0x000fc800078e0207 */
[----:B------:R-:W-:-:S05]  /*07b0*/  VIADD R3, R9, 0xffffffff ;  /* 0xffffffff09037836 */ /* 0x000fca0000000000 */
[----:B------:R-:W-:-:S13]  /*07c0*/  ISETP.GE.U32.AND P0, PT, R3, 0xfe, PT ;  /* 0x000000fe0300780c */ /* 0x000fda0003f06070 */
[----:B------:R-:W-:Y:S05]  /*07d0*/  @!P0 BRA `(.L_x_14) ;  /* 0x0000000000808947 */ /* 0x000fea0003800000 */
[----:B------:R-:W-:-:S13]  /*07e0*/  ISETP.GT.AND P0, PT, R9, 0xfe, PT ;  /* 0x000000fe0900780c */ /* 0x000fda0003f04270 */
[----:B------:R-:W-:Y:S05]  /*07f0*/  @P0 BRA `(.L_x_15) ;  /* 0x00000000006c0947 */ /* 0x000fea0003800000 */
[----:B------:R-:W-:-:S13]  /*0800*/  ISETP.GE.AND P0, PT, R9, 0x1, PT ;  /* 0x000000010900780c */ /* 0x000fda0003f06270 */
[----:B------:R-:W-:Y:S05]  /*0810*/  @P0 BRA `(.L_x_16) ;  /* 0x0000000000740947 */ /* 0x000fea0003800000 */
[----:B------:R-:W-:Y:S02]  /*0820*/  ISETP.GE.AND P0, PT, R9, -0x18, PT ;  /* 0xffffffe80900780c */ /* 0x000fe40003f06270 */
[----:B------:R-:W-:-:S11]  /*0830*/  LOP3.LUT R0, R0, 0x80000000, RZ, 0xc0, !PT ;  /* 0x8000000000007812 */ /* 0x000fd600078ec0ff */
[----:B------:R-:W-:Y:S05]  /*0840*/  @!P0 BRA `(.L_x_16) ;  /* 0x0000000000688947 */ /* 0x000fea0003800000 */
[CCC-:B------:R-:W-:Y:S01]  /*0850*/  FFMA.RZ R3, R12.reuse, R8.reuse, R13.reuse ;  /* 0x000000080c037223 */ /* 0x1c0fe2000000c00d */
[CCC-:B------:R-:W-:Y:S01]  /*0860*/  FFMA.RM R6, R12.reuse, R8.reuse, R13.reuse ;  /* 0x000000080c067223 */ /* 0x1c0fe2000000400d */
[C---:B------:R-:W-:Y:S02]  /*0870*/  ISETP.NE.AND P3, PT, R9.reuse, RZ, PT ;  /* 0x000000ff0900720c */ /* 0x040fe40003f65270 */
[----:B------:R-:W-:Y:S02]  /*0880*/  ISETP.NE.AND P1, PT, R9, RZ, PT ;  /* 0x000000ff0900720c */ /* 0x000fe40003f25270 */
[----:B------:R-:W-:Y:S01]  /*0890*/  LOP3.LUT R7, R3, 0x7fffff, RZ, 0xc0, !PT ;  /* 0x007fffff03077812 */ /* 0x000fe200078ec0ff */
[----:B------:R-:W-:Y:S01]  /*08a0*/  FFMA.RP R3, R12, R8, R13 ;  /* 0x000000080c037223 */ /* 0x000fe2000000800d */
[----:B------:R-:W-:Y:S02]  /*08b0*/  VIADD R8, R9, 0x20 ;  /* 0x0000002009087836 */ /* 0x000fe40000000000 */
[----:B------:R-:W-:Y:S01]  /*08c0*/  LOP3.LUT R7, R7, 0x800000, RZ, 0xfc, !PT ;  /* 0x0080000007077812 */ /* 0x000fe200078efcff */
[----:B------:R-:W-:Y:S01]  /*08d0*/  IMAD.MOV R9, RZ, RZ, -R9 ;  /* 0x000000ffff097224 */ /* 0x000fe200078e0a09 */
[----:B------:R-:W-:-:S02]  /*08e0*/  FSETP.NEU.FTZ.AND P0, PT, R3, R6, PT ;  /* 0x000000060300720b */ /* 0x000fc40003f1d000 */
[----:B------:R-:W-:Y:S02]  /*08f0*/  SHF.L.U32 R8, R7, R8, RZ ;  /* 0x0000000807087219 */ /* 0x000fe400000006ff */
[----:B------:R-:W-:Y:S02]  /*0900*/  SEL R6, R9, RZ, P3 ;  /* 0x000000ff09067207 */ /* 0x000fe40001800000 */
[----:B------:R-:W-:Y:S02]  /*0910*/  ISETP.NE.AND P1, PT, R8, RZ, P1 ;  /* 0x000000ff0800720c */ /* 0x000fe40000f25270 */
[----:B------:R-:W-:Y:S02]  /*0920*/  SHF.R.U32.HI R6, RZ, R6, R7 ;  /* 0x00000006ff067219 */ /* 0x000fe40000011607 */
[----:B------:R-:W-:Y:S02]  /*0930*/  PLOP3.LUT P0, PT, P0, P1, PT, 0xf8, 0x8f ;  /* 0x00000000008f781c */ /* 0x000fe40000703f70 */
[----:B------:R-:W-:-:S02]  /*0940*/  SHF.R.U32.HI R8, RZ, 0x1, R6 ;  /* 0x00000001ff087819 */ /* 0x000fc40000011606 */
[----:B------:R-:W-:-:S04]  /*0950*/  SEL R3, RZ, 0x1, !P0 ;  /* 0x00000001ff037807 */ /* 0x000fc80004000000 */
[----:B------:R-:W-:-:S04]  /*0960*/  LOP3.LUT R3, R3, 0x1, R8, 0xf8, !PT ;  /* 0x0000000103037812 */ /* 0x000fc800078ef808 */
[----:B------:R-:W-:-:S05]  /*0970*/  LOP3.LUT R3, R3, R6, RZ, 0xc0, !PT ;  /* 0x0000000603037212 */ /* 0x000fca00078ec0ff */
[----:B------:R-:W-:-:S05]  /*0980*/  IMAD.IADD R3, R8, 0x1, R3 ;  /* 0x0000000108037824 */ /* 0x000fca00078e0203 */
[----:B------:R-:W-:Y:S01]  /*0990*/  LOP3.LUT R0, R3, R0, RZ, 0xfc, !PT ;  /* 0x0000000003007212 */ /* 0x000fe200078efcff */
[----:B------:R-:W-:Y:S06]  /*09a0*/  BRA `(.L_x_16) ;  /* 0x0000000000107947 */ /* 0x000fec0003800000 */
.L_x_15:
[----:B------:R-:W-:-:S04]  /*09b0*/  LOP3.LUT R0, R0, 0x80000000, RZ, 0xc0, !PT ;  /* 0x8000000000007812 */ /* 0x000fc800078ec0ff */
[----:B------:R-:W-:Y:S01]  /*09c0*/  LOP3.LUT R0, R0, 0x7f800000, RZ, 0xfc, !PT ;  /* 0x7f80000000007812 */ /* 0x000fe200078efcff */
[----:B------:R-:W-:Y:S06]  /*09d0*/  BRA `(.L_x_16) ;  /* 0x0000000000047947 */ /* 0x000fec0003800000 */
.L_x_14:
[----:B------:R-:W-:-:S07]  /*09e0*/  IMAD R0, R7, 0x800000, R0 ;  /* 0x0080000007007824 */ /* 0x000fce00078e0200 */
.L_x_16:
[----:B------:R-:W-:Y:S05]  /*09f0*/  BSYNC.RECONVERGENT B2 ;  /* 0x0000000000027941 */ /* 0x000fea0003800200 */
.L_x_13:
[----:B------:R-:W-:Y:S05]  /*0a00*/  BRA `(.L_x_17) ;  /* 0x0000000000207947 */ /* 0x000fea0003800000 */
.L_x_12:
[----:B------:R-:W-:-:S04]  /*0a10*/  LOP3.LUT R0, R9, 0x80000000, R8, 0x48, !PT ;  /* 0x8000000009007812 */ /* 0x000fc800078e4808 */
[----:B------:R-:W-:Y:S01]  /*0a20*/  LOP3.LUT R0, R0, 0x7f800000, RZ, 0xfc, !PT ;  /* 0x7f80000000007812 */ /* 0x000fe200078efcff */
[----:B------:R-:W-:Y:S06]  /*0a30*/  BRA `(.L_x_17) ;  /* 0x0000000000147947 */ /* 0x000fec0003800000 */
.L_x_11:
[----:B------:R-:W-:Y:S01]  /*0a40*/  LOP3.LUT R0, R9, 0x80000000, R8, 0x48, !PT ;  /* 0x8000000009007812 */ /* 0x000fe200078e4808 */
[----:B------:R-:W-:Y:S06]  /*0a50*/  BRA `(.L_x_17) ;  /* 0x00000000000c7947 */ /* 0x000fec0003800000 */
.L_x_10:
[----:B------:R-:W0:Y:S01]  /*0a60*/  MUFU.RSQ R0, -QNAN ;  /* 0xffc0000000007908 */ /* 0x000e220000001400 */
[----:B------:R-:W-:Y:S05]  /*0a70*/  BRA `(.L_x_17) ;  /* 0x0000000000047947 */ /* 0x000fea0003800000 */
.L_x_9:
[----:B------:R-:W-:-:S07]  /*0a80*/  FADD.FTZ R0, R0, R3 ;  /* 0x0000000300007221 */ /* 0x000fce0000010000 */
.L_x_17:
[----:B------:R-:W-:Y:S05]  /*0a90*/  BSYNC.RECONVERGENT B1 ;  /* 0x0000000000017941 */ /* 0x000fea0003800200 */
.L_x_7:
[----:B------:R-:W-:Y:S02]  /*0aa0*/  IMAD.MOV.U32 R6, RZ, RZ, R4 ;  /* 0x000000ffff067224 */ /* 0x000fe400078e0004 */
[----:B------:R-:W-:-:S04]  /*0ab0*/  IMAD.MOV.U32 R7, RZ, RZ, 0x0 ;  /* 0x00000000ff077424 */ /* 0x000fc800078e00ff */
[----:B0-----:R-:W-:Y:S05]  /*0ac0*/  RET.REL.NODEC R6 `(_Z22compute_overlap_matrixifPKfPb) ;  /* 0xfffffff4064c7950 */ /* 0x001fea0003c3ffff */
.L_x_18:
        /* <DEDUP_REMOVED lines=11> */
.L_x_19:


//--------------------- .nv.shared.reserved.0     --------------------------
	.section	.nv.shared.reserved.0,"aw",@nobits
	.weak		__nv_reservedSMEM_offset_0_alias
	.size		__nv_reservedSMEM_offset_0_alias, 0, 64
	.other		__nv_reservedSMEM_offset_0_alias,@"STO_CUDA_RESERVED_SHARED STV_DEFAULT"
__nv_reservedSMEM_offset_0_alias:
	.zero		0
	.zero		64


//--------------------- .nv.constant0._Z23greedy_nms_from_overlapiPKbPb --------------------------
	.section	.nv.constant0._Z23greedy_nms_from_overlapiPKbPb,"a",@progbits
	.sectionflags	@""
	.align	4
.nv.constant0._Z23greedy_nms_from_overlapiPKbPb:
	.zero		920


//--------------------- .nv.constant0._Z22compute_overlap_matrixifPKfPb --------------------------
	.section	.nv.constant0._Z22compute_overlap_matrixifPKfPb,"a",@progbits
	.sectionflags	@""
	.align	4
.nv.constant0._Z22compute_overlap_matrixifPKfPb:
	.zero		920


//--------------------- SYMBOLS --------------------------

	.type		.nv.reservedSmem.offset0,@object
	.size		.nv.reservedSmem.offset0,0x4
